	.headerflags	@"EF_CUDA_TEXMODE_UNIFIED EF_CUDA_64BIT_ADDRESS EF_CUDA_ACCELERATORS EF_CUDA_SM90 EF_CUDA_VIRTUAL_SM(EF_CUDA_SM90)"
	.elftype	@"ET_EXEC"


//--------------------- .nv.info                  --------------------------
	.section	.nv.info,"",@"SHT_CUDA_INFO"
	.align	4


	//----- nvinfo : EIATTR_REGCOUNT
	.align		4
        /*0000*/ 	.byte	0x04, 0x2f
        /*0002*/ 	.short	(.L_1 - .L_0)
	.align		4
.L_0:
        /*0004*/ 	.word	index@(triton_poi_fused_add_3)
        /*0008*/ 	.word	0x00000012


	//----- nvinfo : EIATTR_MIN_STACK_SIZE
	.align		4
.L_1:
        /*000c*/ 	.byte	0x04, 0x12
        /*000e*/ 	.short	(.L_3 - .L_2)
	.align		4
.L_2:
        /*0010*/ 	.word	index@(triton_poi_fused_add_3)
        /*0014*/ 	.word	0x00000000


	//----- nvinfo : EIATTR_FRAME_SIZE
	.align		4
.L_3:
        /*0018*/ 	.byte	0x04, 0x11
        /*001a*/ 	.short	(.L_5 - .L_4)
	.align		4
.L_4:
        /*001c*/ 	.word	index@(triton_poi_fused_add_3)
        /*0020*/ 	.word	0x00000000


	//----- nvinfo : EIATTR_MIN_STACK_SIZE
	.align		4
.L_5:
        /*0024*/ 	.byte	0x04, 0x12
        /*0026*/ 	.short	(.L_7 - .L_6)
	.align		4
.L_6:
        /*0028*/ 	.word	index@(triton_poi_fused_add_3)
        /*002c*/ 	.word	0x00000000
.L_7:


//--------------------- .nv.info.triton_poi_fused_add_3 --------------------------
	.section	.nv.info.triton_poi_fused_add_3,"",@"SHT_CUDA_INFO"
	.sectionflags	@""
	.align	4


	//----- nvinfo : EIATTR_CUDA_API_VERSION
	.align		4
        /*0000*/ 	.byte	0x04, 0x37
        /*0002*/ 	.short	(.L_9 - .L_8)
.L_8:
        /*0004*/ 	.word	0x0000007c


	//----- nvinfo : EIATTR_KPARAM_INFO
	.align		4
.L_9:
        /*0008*/ 	.byte	0x04, 0x17
        /*000a*/ 	.short	(.L_11 - .L_10)
.L_10:
        /*000c*/ 	.word	0x00000000
        /*0010*/ 	.short	0x0003
        /*0012*/ 	.short	0x0018
        /*0014*/ 	.byte	0x00, 0xf0, 0x11, 0x00


	//----- nvinfo : EIATTR_KPARAM_INFO
	.align		4
.L_11:
        /*0018*/ 	.byte	0x04, 0x17
        /*001a*/ 	.short	(.L_13 - .L_12)
.L_12:
        /*001c*/ 	.word	0x00000000
        /*0020*/ 	.short	0x0002
        /*0022*/ 	.short	0x0010
        /*0024*/ 	.byte	0x00, 0xf4, 0x21, 0x00


	//----- nvinfo : EIATTR_KPARAM_INFO
	.align		4
.L_13:
        /*0028*/ 	.byte	0x04, 0x17
        /*002a*/ 	.short	(.L_15 - .L_14)
.L_14:
        /*002c*/ 	.word	0x00000000
        /*0030*/ 	.short	0x0001
        /*0032*/ 	.short	0x0008
        /*0034*/ 	.byte	0x00, 0xf4, 0x21, 0x00


	//----- nvinfo : EIATTR_KPARAM_INFO
	.align		4
.L_15:
        /*0038*/ 	.byte	0x04, 0x17
        /*003a*/ 	.short	(.L_17 - .L_16)
.L_16:
        /*003c*/ 	.word	0x00000000
        /*0040*/ 	.short	0x0000
        /*0042*/ 	.short	0x0000
        /*0044*/ 	.byte	0x00, 0xf4, 0x21, 0x00


	//----- nvinfo : EIATTR_SPARSE_MMA_MASK
	.align		4
.L_17:
        /*0048*/ 	.byte	0x03, 0x50
        /*004a*/ 	.short	0x0000


	//----- nvinfo : EIATTR_MAXREG_COUNT
	.align		4
        /*004c*/ 	.byte	0x03, 0x1b
        /*004e*/ 	.short	0x00ff


	//----- nvinfo : EIATTR_EXIT_INSTR_OFFSETS
	.align		4
        /*0050*/ 	.byte	0x04, 0x1c
        /*0052*/ 	.short	(.L_19 - .L_18)


	//   ....[0]....
.L_18:
        /*0054*/ 	.word	0x00000180


	//   ....[1]....
        /*0058*/ 	.word	0x000001a0


	//----- nvinfo : EIATTR_REQNTID
	.align		4
.L_19:
        /*005c*/ 	.byte	0x04, 0x10
        /*005e*/ 	.short	(.L_21 - .L_20)
.L_20:
        /*0060*/ 	.word	0x00000080
        /*0064*/ 	.word	0x00000001
        /*0068*/ 	.word	0x00000001


	//----- nvinfo : EIATTR_CBANK_PARAM_SIZE
	.align		4
.L_21:
        /*006c*/ 	.byte	0x03, 0x19
        /*006e*/ 	.short	0x001c


	//----- nvinfo : EIATTR_PARAM_CBANK
	.align		4
        /*0070*/ 	.byte	0x04, 0x0a
        /*0072*/ 	.short	(.L_23 - .L_22)
	.align		4
.L_22:
        /*0074*/ 	.word	index@(.nv.constant0.triton_poi_fused_add_3)
        /*0078*/ 	.short	0x0210
        /*007a*/ 	.short	0x001c


	//----- nvinfo : EIATTR_SW_WAR
	.align		4
.L_23:
        /*007c*/ 	.byte	0x04, 0x36
        /*007e*/ 	.short	(.L_25 - .L_24)
.L_24:
        /*0080*/ 	.word	0x00000008
.L_25:


//--------------------- .nv.callgraph             --------------------------
	.section	.nv.callgraph,"",@"SHT_CUDA_CALLGRAPH"
	.align	4
	.sectionentsize	8
	.align		4
        /*0000*/ 	.word	0x00000000
	.align		4
        /*0004*/ 	.word	0xffffffff
	.align		4
        /*0008*/ 	.word	0x00000000
	.align		4
        /*000c*/ 	.word	0xfffffffe
	.align		4
        /*0010*/ 	.word	0x00000000
	.align		4
        /*0014*/ 	.word	0xfffffffd
	.align		4
        /*0018*/ 	.word	0x00000000
	.align		4
        /*001c*/ 	.word	0xfffffffc


//--------------------- .text.triton_poi_fused_add_3 --------------------------
	.section	.text.triton_poi_fused_add_3,"ax",@progbits
	.align	128
        .global         triton_poi_fused_add_3
        .type           triton_poi_fused_add_3,@function
        .size           triton_poi_fused_add_3,(.L_x_1 - triton_poi_fused_add_3)
        .other          triton_poi_fused_add_3,@"STO_CUDA_ENTRY STV_DEFAULT"
triton_poi_fused_add_3:
.text.triton_poi_fused_add_3:
[----:B------:R-:W0:Y:S02]  /*0000*/  LDC R1, c[0x0][0x28] ;  /* 0x00000a00ff017b82 */ /* 0x000e240000000800 */
[----:B------:R-:W1:Y:S01]  /*0010*/  S2R R0, SR_TID.X ;  /* 0x0000000000007919 */ /* 0x000e620000002100 */
[----:B------:R-:W2:Y:S01]  /*0020*/  LDC.64 R4, c[0x0][0x218] ;  /* 0x00008600ff047b82 */ /* 0x000ea20000000a00 */
[----:B------:R-:W-:Y:S02]  /*0030*/  CS2R R12, SRZ ;  /* 0x00000000000c7805 */ /* 0x000fe4000001ff00 */
[----:B------:R-:W-:Y:S01]  /*0040*/  CS2R R10, SRZ ;  /* 0x00000000000a7805 */ /* 0x000fe2000001ff00 */
[----:B------:R-:W3:Y:S01]  /*0050*/  S2R R9, SR_CTAID.X ;  /* 0x0000000000097919 */ /* 0x000ee20000002500 */
[----:B------:R-:W-:-:S03]  /*0060*/  ULDC.64 UR4, c[0x0][0x208] ;  /* 0x0000820000047ab9 */ /* 0x000fc60000000a00 */
[----:B------:R-:W4:Y:S08]  /*0070*/  LDC.64 R2, c[0x0][0x210] ;  /* 0x00008400ff027b82 */ /* 0x000f300000000a00 */
[----:B------:R-:W5:Y:S01]  /*0080*/  LDC.64 R6, c[0x0][0x220] ;  /* 0x00008800ff067b82 */ /* 0x000f620000000a00 */
[----:B-1----:R-:W-:-:S04]  /*0090*/  SHF.L.U32 R0, R0, 0x1, RZ ;  /* 0x0000000100007819 */ /* 0x002fc800000006ff */
[----:B------:R-:W-:-:S04]  /*00a0*/  LOP3.LUT R0, R0, 0xfe, RZ, 0xc0, !PT ;  /* 0x000000fe00007812 */ /* 0x000fc800078ec0ff */
[----:B---3--:R-:W-:-:S04]  /*00b0*/  LEA R9, R9, R0, 0x8 ;  /* 0x0000000009097211 */ /* 0x008fc800078e40ff */
[C---:B------:R-:W-:Y:S01]  /*00c0*/  ISETP.GE.AND P0, PT, R9.reuse, 0x100, PT ;  /* 0x000001000900780c */ /* 0x040fe20003f06270 */
[----:B--2---:R-:W-:-:S04]  /*00d0*/  IMAD.WIDE R4, R9, 0x4, R4 ;  /* 0x0000000409047825 */ /* 0x004fc800078e0204 */
[----:B----4-:R-:W-:-:S04]  /*00e0*/  IMAD.WIDE R2, R9, 0x4, R2 ;  /* 0x0000000409027825 */ /* 0x010fc800078e0202 */
[----:B-----5:R-:W-:Y:S01]  /*00f0*/  IMAD.WIDE R6, R9, 0x4, R6 ;  /* 0x0000000409067825 */ /* 0x020fe200078e0206 */
[----:B------:R-:W-:-:S03]  /*0100*/  CS2R R8, SRZ ;  /* 0x0000000000087805 */ /* 0x000fc6000001ff00 */
[----:B------:R-:W2:Y:S04]  /*0110*/  @!P0 LDG.E.64 R12, desc[UR4][R4.64] ;  /* 0x00000004040c8981 */ /* 0x000ea8000c1e1b00 */
[----:B------:R-:W2:Y:S04]  /*0120*/  @!P0 LDG.E.64 R10, desc[UR4][R2.64] ;  /* 0x00000004020a8981 */ /* 0x000ea8000c1e1b00 */
[----:B------:R-:W3:Y:S01]  /*0130*/  @!P0 LDG.E.64 R8, desc[UR4][R6.64] ;  /* 0x0000000406088981 */ /* 0x000ee2000c1e1b00 */
[----:B--2---:R-:W-:Y:S01]  /*0140*/  FADD R15, R12, R10 ;  /* 0x0000000a0c0f7221 */ /* 0x004fe20000000000 */
[----:B------:R-:W-:-:S03]  /*0150*/  FADD R0, R13, R11 ;  /* 0x0000000b0d007221 */ /* 0x000fc60000000000 */
[----:B---3--:R-:W-:Y:S01]  /*0160*/  FADD R8, R15, R8 ;  /* 0x000000080f087221 */ /* 0x008fe20000000000 */
[----:B------:R-:W-:Y:S01]  /*0170*/  FADD R9, R0, R9 ;  /* 0x0000000900097221 */ /* 0x000fe20000000000 */
[----:B------:R-:W-:Y:S06]  /*0180*/  @P0 EXIT ;  /* 0x000000000000094d */ /* 0x000fec0003800000 */
[----:B------:R-:W-:Y:S01]  /*0190*/  STG.E.64 desc[UR4][R2.64], R8 ;  /* 0x0000000802007986 */ /* 0x000fe2000c101b04 */
[----:B------:R-:W-:Y:S05]  /*01a0*/  EXIT ;  /* 0x000000000000794d */ /* 0x000fea0003800000 */
.L_x_0:
[----:B------:R-:W-:-:S00]  /*01b0*/  BRA `(.L_x_0) ;  /* 0xfffffffc00fc7947 */ /* 0x000fc0000383ffff */
[----:B------:R-:W-:-:S00]  /*01c0*/  NOP ;  /* 0x0000000000007918 */ /* 0x000fc00000000000 */
        /* <DEDUP_REMOVED lines=11> */
.L_x_1:


//--------------------- .nv.constant0.triton_poi_fused_add_3 --------------------------
	.section	.nv.constant0.triton_poi_fused_add_3,"a",@progbits
	.sectionflags	@""
	.align	4
.nv.constant0.triton_poi_fused_add_3:
	.zero		556
